	.headerflags	@"EF_CUDA_TEXMODE_UNIFIED EF_CUDA_64BIT_ADDRESS EF_CUDA_ACCELERATORS EF_CUDA_SM90 EF_CUDA_VIRTUAL_SM(EF_CUDA_SM90)"
	.elftype	@"ET_EXEC"


//--------------------- .nv.info                  --------------------------
	.section	.nv.info,"",@"SHT_CUDA_INFO"
	.align	4


	//----- nvinfo : EIATTR_REGCOUNT
	.align		4
        /*0000*/ 	.byte	0x04, 0x2f
        /*0002*/ 	.short	(.L_3 - .L_2)
	.align		4
.L_2:
        /*0004*/ 	.word	index@(triton_poi_fused__unsafe_index_add_div_mean_pow_sqrt_0)
        /*0008*/ 	.word	0x0000001e


	//----- nvinfo : EIATTR_MIN_STACK_SIZE
	.align		4
.L_3:
        /*000c*/ 	.byte	0x04, 0x12
        /*000e*/ 	.short	(.L_5 - .L_4)
	.align		4
.L_4:
        /*0010*/ 	.word	index@(triton_poi_fused__unsafe_index_add_div_mean_pow_sqrt_0)
        /*0014*/ 	.word	0x00000000


	//----- nvinfo : EIATTR_FRAME_SIZE
	.align		4
.L_5:
        /*0018*/ 	.byte	0x04, 0x11
        /*001a*/ 	.short	(.L_7 - .L_6)
	.align		4
.L_6:
        /*001c*/ 	.word	index@(triton_poi_fused__unsafe_index_add_div_mean_pow_sqrt_0)
        /*0020*/ 	.word	0x00000000


	//----- nvinfo : EIATTR_MIN_STACK_SIZE
	.align		4
.L_7:
        /*0024*/ 	.byte	0x04, 0x12
        /*0026*/ 	.short	(.L_9 - .L_8)
	.align		4
.L_8:
        /*0028*/ 	.word	index@(triton_poi_fused__unsafe_index_add_div_mean_pow_sqrt_0)
        /*002c*/ 	.word	0x00000000
.L_9:


//--------------------- .nv.info.triton_poi_fused__unsafe_index_add_div_mean_pow_sqrt_0 --------------------------
	.section	.nv.info.triton_poi_fused__unsafe_index_add_div_mean_pow_sqrt_0,"",@"SHT_CUDA_INFO"
	.sectionflags	@""
	.align	4


	//----- nvinfo : EIATTR_CUDA_API_VERSION
	.align		4
        /*0000*/ 	.byte	0x04, 0x37
        /*0002*/ 	.short	(.L_11 - .L_10)
.L_10:
        /*0004*/ 	.word	0x0000007c


	//----- nvinfo : EIATTR_KPARAM_INFO
	.align		4
.L_11:
        /*0008*/ 	.byte	0x04, 0x17
        /*000a*/ 	.short	(.L_13 - .L_12)
.L_12:
        /*000c*/ 	.word	0x00000000
        /*0010*/ 	.short	0x0002
        /*0012*/ 	.short	0x0010
        /*0014*/ 	.byte	0x00, 0xf0, 0x11, 0x00


	//----- nvinfo : EIATTR_KPARAM_INFO
	.align		4
.L_13:
        /*0018*/ 	.byte	0x04, 0x17
        /*001a*/ 	.short	(.L_15 - .L_14)
.L_14:
        /*001c*/ 	.word	0x00000000
        /*0020*/ 	.short	0x0001
        /*0022*/ 	.short	0x0008
        /*0024*/ 	.byte	0x00, 0xf4, 0x21, 0x00


	//----- nvinfo : EIATTR_KPARAM_INFO
	.align		4
.L_15:
        /*0028*/ 	.byte	0x04, 0x17
        /*002a*/ 	.short	(.L_17 - .L_16)
.L_16:
        /*002c*/ 	.word	0x00000000
        /*0030*/ 	.short	0x0000
        /*0032*/ 	.short	0x0000
        /*0034*/ 	.byte	0x00, 0xf4, 0x21, 0x00


	//----- nvinfo : EIATTR_SPARSE_MMA_MASK
	.align		4
.L_17:
        /*0038*/ 	.byte	0x03, 0x50
        /*003a*/ 	.short	0x0000


	//----- nvinfo : EIATTR_MAXREG_COUNT
	.align		4
        /*003c*/ 	.byte	0x03, 0x1b
        /*003e*/ 	.short	0x00ff


	//----- nvinfo : EIATTR_EXIT_INSTR_OFFSETS
	.align		4
        /*0040*/ 	.byte	0x04, 0x1c
        /*0042*/ 	.short	(.L_19 - .L_18)


	//   ....[0]....
.L_18:
        /*0044*/ 	.word	0x000006f0


	//   ....[1]....
        /*0048*/ 	.word	0x00000710


	//----- nvinfo : EIATTR_REQNTID
	.align		4
.L_19:
        /*004c*/ 	.byte	0x04, 0x10
        /*004e*/ 	.short	(.L_21 - .L_20)
.L_20:
        /*0050*/ 	.word	0x00000080
        /*0054*/ 	.word	0x00000001
        /*0058*/ 	.word	0x00000001


	//----- nvinfo : EIATTR_CBANK_PARAM_SIZE
	.align		4
.L_21:
        /*005c*/ 	.byte	0x03, 0x19
        /*005e*/ 	.short	0x0014


	//----- nvinfo : EIATTR_PARAM_CBANK
	.align		4
        /*0060*/ 	.byte	0x04, 0x0a
        /*0062*/ 	.short	(.L_23 - .L_22)
	.align		4
.L_22:
        /*0064*/ 	.word	index@(.nv.constant0.triton_poi_fused__unsafe_index_add_div_mean_pow_sqrt_0)
        /*0068*/ 	.short	0x0210
        /*006a*/ 	.short	0x0014


	//----- nvinfo : EIATTR_SW_WAR
	.align		4
.L_23:
        /*006c*/ 	.byte	0x04, 0x36
        /*006e*/ 	.short	(.L_25 - .L_24)
.L_24:
        /*0070*/ 	.word	0x00000008
.L_25:


//--------------------- .nv.callgraph             --------------------------
	.section	.nv.callgraph,"",@"SHT_CUDA_CALLGRAPH"
	.align	4
	.sectionentsize	8
	.align		4
        /*0000*/ 	.word	0x00000000
	.align		4
        /*0004*/ 	.word	0xffffffff
	.align		4
        /*0008*/ 	.word	0x00000000
	.align		4
        /*000c*/ 	.word	0xfffffffe
	.align		4
        /*0010*/ 	.word	0x00000000
	.align		4
        /*0014*/ 	.word	0xfffffffd
	.align		4
        /*0018*/ 	.word	0x00000000
	.align		4
        /*001c*/ 	.word	0xfffffffc


//--------------------- .nv.constant4             --------------------------
	.section	.nv.constant4,"a",@progbits
	.align	8
	.align		8
.nv.constant4:
        /*0000*/ 	.dword	_$_str
	.align		8
        /*0008*/ 	.dword	_$_str_$_2


//--------------------- .text.triton_poi_fused__unsafe_index_add_div_mean_pow_sqrt_0 --------------------------
	.section	.text.triton_poi_fused__unsafe_index_add_div_mean_pow_sqrt_0,"ax",@progbits
	.align	128
        .global         triton_poi_fused__unsafe_index_add_div_mean_pow_sqrt_0
        .type           triton_poi_fused__unsafe_index_add_div_mean_pow_sqrt_0,@function
        .size           triton_poi_fused__unsafe_index_add_div_mean_pow_sqrt_0,(.L_x_1 - triton_poi_fused__unsafe_index_add_div_mean_pow_sqrt_0)
        .other          triton_poi_fused__unsafe_index_add_div_mean_pow_sqrt_0,@"STO_CUDA_ENTRY STV_DEFAULT"
triton_poi_fused__unsafe_index_add_div_mean_pow_sqrt_0:
.text.triton_poi_fused__unsafe_index_add_div_mean_pow_sqrt_0:
[----:B------:R-:W0:Y:S01]  /*0000*/  LDC R1, c[0x0][0x28] ;  /* 0x00000a00ff017b82 */ /* 0x000e220000000800 */
[----:B------:R-:W1:Y:S01]  /*0010*/  S2R R0, SR_TID.X ;  /* 0x0000000000007919 */ /* 0x000e620000002100 */
[----:B------:R-:W-:Y:S01]  /*0020*/  IMAD.MOV.U32 R14, RZ, RZ, RZ ;  /* 0x000000ffff0e7224 */ /* 0x000fe200078e00ff */
[----:B------:R-:W-:Y:S01]  /*0030*/  MOV R12, RZ ;  /* 0x000000ff000c7202 */ /* 0x000fe20000000f00 */
[----:B------:R-:W-:Y:S01]  /*0040*/  ULDC.64 UR4, c[0x0][0x208] ;  /* 0x0000820000047ab9 */ /* 0x000fe20000000a00 */
[----:B------:R-:W2:Y:S01]  /*0050*/  S2R R3, SR_CTAID.X ;  /* 0x0000000000037919 */ /* 0x000ea20000002500 */
[----:B-1----:R-:W-:-:S04]  /*0060*/  SHF.L.U32 R0, R0, 0x1, RZ ;  /* 0x0000000100007819 */ /* 0x002fc800000006ff */
[----:B------:R-:W-:Y:S02]  /*0070*/  LOP3.LUT R0, R0, 0xfe, RZ, 0xc0, !PT ;  /* 0x000000fe00007812 */ /* 0x000fe400078ec0ff */
[----:B--2---:R-:W-:-:S03]  /*0080*/  SHF.R.S32.HI R18, RZ, 0x17, R3 ;  /* 0x00000017ff127819 */ /* 0x004fc60000011403 */
[----:B------:R-:W-:Y:S01]  /*0090*/  IMAD R13, R3, 0x100, R0 ;  /* 0x00000100030d7824 */ /* 0x000fe200078e0200 */
[----:B------:R-:W-:-:S03]  /*00a0*/  SGXT R18, R18, 0x1 ;  /* 0x000000011212781a */ /* 0x000fc60000000200 */
[C---:B------:R-:W-:Y:S01]  /*00b0*/  VIADD R3, R13.reuse, 0x1 ;  /* 0x000000010d037836 */ /* 0x040fe20000000000 */
[----:B------:R-:W-:Y:S02]  /*00c0*/  SHF.R.S32.HI R0, RZ, 0x1f, R13 ;  /* 0x0000001fff007819 */ /* 0x000fe4000001140d */
[----:B------:R-:W-:Y:S02]  /*00d0*/  ISETP.GE.AND P4, PT, R13, 0x400, PT ;  /* 0x000004000d00780c */ /* 0x000fe40003f86270 */
[----:B------:R-:W-:-:S04]  /*00e0*/  LEA.HI R0, R0, R13, RZ, 0x3 ;  /* 0x0000000d00007211 */ /* 0x000fc800078f18ff */
[----:B------:R-:W-:Y:S02]  /*00f0*/  SHF.R.S32.HI R2, RZ, 0x3, R0 ;  /* 0x00000003ff027819 */ /* 0x000fe40000011400 */
[----:B------:R-:W-:Y:S02]  /*0100*/  LOP3.LUT R4, R0, 0xfffffff8, RZ, 0xc0, !PT ;  /* 0xfffffff800047812 */ /* 0x000fe400078ec0ff */
[----:B------:R-:W-:Y:S02]  /*0110*/  LEA.HI R0, R2, R2, RZ, 0x3 ;  /* 0x0000000202007211 */ /* 0x000fe400078f18ff */
[----:B------:R-:W-:Y:S02]  /*0120*/  IADD3 R4, R13, -R4, RZ ;  /* 0x800000040d047210 */ /* 0x000fe40007ffe0ff */
[----:B------:R-:W-:Y:S02]  /*0130*/  LOP3.LUT R5, R0, 0xfffffff8, RZ, 0xc0, !PT ;  /* 0xfffffff800057812 */ /* 0x000fe400078ec0ff */
[----:B------:R-:W-:-:S02]  /*0140*/  LEA.HI R0, R18, R3, RZ, 0x3 ;  /* 0x0000000312007211 */ /* 0x000fc400078f18ff */
[----:B------:R-:W-:Y:S02]  /*0150*/  IADD3 R5, R2, -R5, RZ ;  /* 0x8000000502057210 */ /* 0x000fe40007ffe0ff */
[----:B------:R-:W-:Y:S02]  /*0160*/  LOP3.LUT R0, R0, 0xfffffff8, RZ, 0xc0, !PT ;  /* 0xfffffff800007812 */ /* 0x000fe400078ec0ff */
[----:B------:R-:W-:Y:S02]  /*0170*/  I2FP.F32.S32 R5, R5 ;  /* 0x0000000500057245 */ /* 0x000fe40000201400 */
[----:B------:R-:W-:Y:S01]  /*0180*/  I2FP.F32.S32 R4, R4 ;  /* 0x0000000400047245 */ /* 0x000fe20000201400 */
[----:B------:R-:W-:Y:S02]  /*0190*/  IMAD.IADD R0, R3, 0x1, -R0 ;  /* 0x0000000103007824 */ /* 0x000fe400078e0a00 */
[----:B------:R-:W-:Y:S01]  /*01a0*/  FMUL R6, R5, 0.5 ;  /* 0x3f00000005067820 */ /* 0x000fe20000400000 */
[----:B------:R-:W-:Y:S01]  /*01b0*/  LEA.HI R5, R18, R13, RZ, 0x8 ;  /* 0x0000000d12057211 */ /* 0x000fe200078f40ff */
[----:B------:R-:W-:Y:S01]  /*01c0*/  FMUL R4, R4, 0.5 ;  /* 0x3f00000004047820 */ /* 0x000fe20000400000 */
[----:B------:R-:W-:Y:S01]  /*01d0*/  I2FP.F32.S32 R0, R0 ;  /* 0x0000000000007245 */ /* 0x000fe20000201400 */
[----:B------:R-:W1:Y:S01]  /*01e0*/  LDC.64 R2, c[0x0][0x210] ;  /* 0x00008400ff027b82 */ /* 0x000e620000000a00 */
[----:B------:R-:W-:Y:S01]  /*01f0*/  SHF.R.S32.HI R5, RZ, 0x8, R5 ;  /* 0x00000008ff057819 */ /* 0x000fe20000011405 */
[----:B------:R-:W2:Y:S02]  /*0200*/  F2I.TRUNC.NTZ R6, R6 ;  /* 0x0000000600067305 */ /* 0x000ea4000020f100 */
[----:B------:R-:W-:Y:S01]  /*0210*/  FMUL R17, R0, 0.5 ;  /* 0x3f00000000117820 */ /* 0x000fe20000400000 */
[----:B------:R-:W-:-:S05]  /*0220*/  HFMA2.MMA R0, -RZ, RZ, 0, 0 ;  /* 0x00000000ff007435 */ /* 0x000fca00000001ff */
[----:B------:R-:W3:Y:S01]  /*0230*/  F2I.TRUNC.NTZ R4, R4 ;  /* 0x0000000400047305 */ /* 0x000ee2000020f100 */
[----:B--2---:R-:W-:-:S07]  /*0240*/  LEA R7, R5, R6, 0x4 ;  /* 0x0000000605077211 */ /* 0x004fce00078e20ff */
[----:B------:R-:W2:Y:S01]  /*0250*/  F2I.TRUNC.NTZ R17, R17 ;  /* 0x0000001100117305 */ /* 0x000ea2000020f100 */
[----:B------:R-:W-:Y:S01]  /*0260*/  IMAD.SHL.U32 R7, R7, 0x4, RZ ;  /* 0x0000000407077824 */ /* 0x000fe200078e00ff */
[----:B---3--:R-:W-:-:S03]  /*0270*/  LEA R16, R6, R4, 0x2 ;  /* 0x0000000406107211 */ /* 0x008fc600078e10ff */
[----:B------:R-:W-:Y:S01]  /*0280*/  VIADD R8, R7, 0x30 ;  /* 0x0000003007087836 */ /* 0x000fe20000000000 */
[----:B------:R-:W-:Y:S02]  /*0290*/  IADD3 R19, R7, 0x20, RZ ;  /* 0x0000002007137810 */ /* 0x000fe40007ffe0ff */
[----:B------:R-:W-:-:S03]  /*02a0*/  LEA R11, R5, R16, 0x6 ;  /* 0x00000010050b7211 */ /* 0x000fc600078e30ff */
[----:B------:R-:W-:Y:S01]  /*02b0*/  IMAD.IADD R9, R4, 0x1, R19 ;  /* 0x0000000104097824 */ /* 0x000fe200078e0213 */
[----:B--2---:R-:W-:Y:S01]  /*02c0*/  LEA R15, R6, R17, 0x2 ;  /* 0x00000011060f7211 */ /* 0x004fe200078e10ff */
[----:B------:R-:W-:Y:S01]  /*02d0*/  VIADD R6, R7, 0x10 ;  /* 0x0000001007067836 */ /* 0x000fe20000000000 */
[----:B------:R-:W-:Y:S01]  /*02e0*/  IADD3 R19, R17, R19, RZ ;  /* 0x0000001311137210 */ /* 0x000fe20007ffe0ff */
[--C-:B-1----:R-:W-:Y:S01]  /*02f0*/  IMAD.WIDE R10, R11, 0x4, R2.reuse ;  /* 0x000000040b0a7825 */ /* 0x102fe200078e0202 */
[----:B------:R-:W-:Y:S02]  /*0300*/  LEA R5, R5, R15, 0x6 ;  /* 0x0000000f05057211 */ /* 0x000fe400078e30ff */
[----:B------:R-:W-:Y:S02]  /*0310*/  IADD3 R23, R17, R6, RZ ;  /* 0x0000000611177210 */ /* 0x000fe40007ffe0ff */
[----:B------:R-:W-:Y:S02]  /*0320*/  CS2R R24, SRZ ;  /* 0x0000000000187805 */ /* 0x000fe4000001ff00 */
[----:B------:R-:W-:Y:S01]  /*0330*/  IADD3 R21, R4, R6, RZ ;  /* 0x0000000604157210 */ /* 0x000fe20007ffe0ff */
[----:B------:R1:W2:Y:S01]  /*0340*/  @!P4 LDG.E.EL R14, desc[UR4][R10.64] ;  /* 0x000000040a0ec981 */ /* 0x0002a2000c2e1900 */
[----:B------:R-:W-:Y:S01]  /*0350*/  IADD3 R7, R4, R8, RZ ;  /* 0x0000000804077210 */ /* 0x000fe20007ffe0ff */
[----:B------:R-:W-:-:S04]  /*0360*/  IMAD.WIDE R22, R23, 0x4, R2 ;  /* 0x0000000417167825 */ /* 0x000fc800078e0202 */
[--C-:B------:R-:W-:Y:S01]  /*0370*/  IMAD.WIDE R20, R21, 0x4, R2.reuse ;  /* 0x0000000415147825 */ /* 0x100fe200078e0202 */
[----:B------:R-:W3:Y:S03]  /*0380*/  @!P4 LDG.E.EL R12, desc[UR4][R22.64] ;  /* 0x00000004160cc981 */ /* 0x000ee6000c2e1900 */
[--C-:B------:R-:W-:Y:S01]  /*0390*/  IMAD.WIDE R4, R5, 0x4, R2.reuse ;  /* 0x0000000405047825 */ /* 0x100fe200078e0202 */
[----:B------:R4:W5:Y:S01]  /*03a0*/  @!P4 LDG.E.EL R0, desc[UR4][R20.64] ;  /* 0x000000041400c981 */ /* 0x000962000c2e1900 */
[----:B------:R-:W-:Y:S02]  /*03b0*/  CS2R R26, SRZ ;  /* 0x00000000001a7805 */ /* 0x000fe4000001ff00 */
[----:B-1----:R-:W-:Y:S01]  /*03c0*/  IMAD.WIDE R10, R19, 0x4, R2 ;  /* 0x00000004130a7825 */ /* 0x002fe200078e0202 */
[----:B------:R-:W-:Y:S01]  /*03d0*/  HFMA2.MMA R19, -RZ, RZ, 0, 0 ;  /* 0x00000000ff137435 */ /* 0x000fe200000001ff */
[----:B------:R-:W2:Y:S02]  /*03e0*/  @!P4 LDG.E.EL R25, desc[UR4][R4.64] ;  /* 0x000000040419c981 */ /* 0x000ea4000c2e1900 */
[----:B------:R-:W-:-:S02]  /*03f0*/  IMAD.IADD R17, R17, 0x1, R8 ;  /* 0x0000000111117824 */ /* 0x000fc400078e0208 */
[--C-:B------:R-:W-:Y:S01]  /*0400*/  IMAD.WIDE R8, R9, 0x4, R2.reuse ;  /* 0x0000000409087825 */ /* 0x100fe200078e0202 */
[----:B------:R-:W2:Y:S03]  /*0410*/  @!P4 LDG.E.EL R27, desc[UR4][R10.64] ;  /* 0x000000040a1bc981 */ /* 0x000ea6000c2e1900 */
[--C-:B----4-:R-:W-:Y:S01]  /*0420*/  IMAD.WIDE R20, R17, 0x4, R2.reuse ;  /* 0x0000000411147825 */ /* 0x110fe200078e0202 */
[----:B------:R1:W4:Y:S03]  /*0430*/  @!P4 LDG.E.EL R24, desc[UR4][R8.64] ;  /* 0x000000040818c981 */ /* 0x000326000c2e1900 */
[----:B------:R-:W-:Y:S01]  /*0440*/  IMAD.WIDE R6, R7, 0x4, R2 ;  /* 0x0000000407067825 */ /* 0x000fe200078e0202 */
[----:B------:R-:W4:Y:S04]  /*0450*/  @!P4 LDG.E.EL R19, desc[UR4][R20.64] ;  /* 0x000000041413c981 */ /* 0x000f28000c2e1900 */
[----:B------:R1:W4:Y:S01]  /*0460*/  @!P4 LDG.E.EL R26, desc[UR4][R6.64] ;  /* 0x00000004061ac981 */ /* 0x000322000c2e1900 */
[----:B------:R-:W-:-:S04]  /*0470*/  LEA.HI R18, R18, R13, RZ, 0x6 ;  /* 0x0000000d12127211 */ /* 0x000fc800078f30ff */
[----:B------:R-:W-:-:S04]  /*0480*/  SHF.R.S32.HI R18, RZ, 0x6, R18 ;  /* 0x00000006ff127819 */ /* 0x000fc80000011412 */
[C---:B------:R-:W-:Y:S01]  /*0490*/  LEA R15, R18.reuse, R15, 0x4 ;  /* 0x0000000f120f7211 */ /* 0x040fe200078e20ff */
[----:B-1----:R-:W-:-:S04]  /*04a0*/  IMAD R9, R18, 0x10, R16 ;  /* 0x0000001012097824 */ /* 0x002fc800078e0210 */
[----:B------:R-:W-:-:S04]  /*04b0*/  IMAD.WIDE R8, R9, 0x4, R2 ;  /* 0x0000000409087825 */ /* 0x000fc800078e0202 */
[----:B------:R-:W-:Y:S01]  /*04c0*/  IMAD.WIDE R4, R15, 0x4, R2 ;  /* 0x000000040f047825 */ /* 0x000fe200078e0202 */
[----:B------:R-:W-:-:S06]  /*04d0*/  CS2R R2, SRZ ;  /* 0x0000000000027805 */ /* 0x000fcc000001ff00 */
[----:B------:R-:W4:Y:S04]  /*04e0*/  @!P4 LDG.E.EL R2, desc[UR4][R8.64] ;  /* 0x000000040802c981 */ /* 0x000f28000c2e1900 */
[----:B------:R1:W4:Y:S01]  /*04f0*/  @!P4 LDG.E.EL R3, desc[UR4][R4.64] ;  /* 0x000000040403c981 */ /* 0x000322000c2e1900 */
[----:B0-----:R-:W-:Y:S01]  /*0500*/  MOV R6, 0x3e800000 ;  /* 0x3e80000000067802 */ /* 0x001fe20000000f00 */
[----:B-1----:R-:W0:Y:S02]  /*0510*/  LDC.64 R4, c[0x0][0x218] ;  /* 0x00008600ff047b82 */ /* 0x002e240000000a00 */
[----:B0-----:R-:W-:-:S04]  /*0520*/  IMAD.WIDE R4, R13, 0x4, R4 ;  /* 0x000000040d047825 */ /* 0x001fc800078e0204 */
[----:B---3--:R-:W-:Y:S01]  /*0530*/  FMUL R12, R12, R12 ;  /* 0x0000000c0c0c7220 */ /* 0x008fe20000400000 */
[----:B-----5:R-:W-:-:S03]  /*0540*/  FMUL R7, R0, R0 ;  /* 0x0000000000077220 */ /* 0x020fc60000400000 */
[----:B--2---:R-:W-:Y:S01]  /*0550*/  FFMA R12, R25, R25, R12 ;  /* 0x00000019190c7223 */ /* 0x004fe2000000000c */
[----:B------:R-:W-:-:S03]  /*0560*/  FFMA R7, R14, R14, R7 ;  /* 0x0000000e0e077223 */ /* 0x000fc60000000007 */
[----:B------:R-:W-:Y:S01]  /*0570*/  FFMA R12, R27, R27, R12 ;  /* 0x0000001b1b0c7223 */ /* 0x000fe2000000000c */
[----:B----4-:R-:W-:-:S03]  /*0580*/  FFMA R7, R24, R24, R7 ;  /* 0x0000001818077223 */ /* 0x010fc60000000007 */
[----:B------:R-:W-:Y:S01]  /*0590*/  FFMA R19, R19, R19, R12 ;  /* 0x0000001313137223 */ /* 0x000fe2000000000c */
[----:B------:R-:W-:-:S03]  /*05a0*/  FFMA R26, R26, R26, R7 ;  /* 0x0000001a1a1a7223 */ /* 0x000fc60000000007 */
[-C--:B------:R-:W-:Y:S01]  /*05b0*/  FFMA R19, R19, R6.reuse, 9.9999999392252902908e-09 ;  /* 0x322bcc7713137423 */ /* 0x080fe20000000006 */
[----:B------:R-:W-:-:S03]  /*05c0*/  FFMA R26, R26, R6, 9.9999999392252902908e-09 ;  /* 0x322bcc771a1a7423 */ /* 0x000fc60000000006 */
[----:B------:R-:W0:Y:S08]  /*05d0*/  MUFU.SQRT R6, R19 ;  /* 0x0000001300067308 */ /* 0x000e300000002000 */
[----:B------:R-:W1:Y:S01]  /*05e0*/  MUFU.SQRT R0, R26 ;  /* 0x0000001a00007308 */ /* 0x000e620000002000 */
[C---:B0-----:R-:W-:Y:S02]  /*05f0*/  FSETP.GT.AND P1, PT, R6.reuse, 8.50705917302346158658e+37, PT ;  /* 0x7e8000000600780b */ /* 0x041fe40003f24000 */
[----:B------:R-:W-:-:S02]  /*0600*/  FSETP.GEU.AND P3, PT, R6, 1.175494350822287508e-38, PT ;  /* 0x008000000600780b */ /* 0x000fc40003f6e000 */
[C---:B-1----:R-:W-:Y:S02]  /*0610*/  FSETP.GT.AND P0, PT, R0.reuse, 8.50705917302346158658e+37, PT ;  /* 0x7e8000000000780b */ /* 0x042fe40003f04000 */
[----:B------:R-:W-:-:S07]  /*0620*/  FSETP.GEU.AND P2, PT, R0, 1.175494350822287508e-38, PT ;  /* 0x008000000000780b */ /* 0x000fce0003f4e000 */
[----:B------:R-:W-:-:S04]  /*0630*/  @P1 FMUL R6, R6, 0.25 ;  /* 0x3e80000006061820 */ /* 0x000fc80000400000 */
[----:B------:R-:W-:Y:S01]  /*0640*/  @!P3 FMUL R6, R6, 16777216 ;  /* 0x4b8000000606b820 */ /* 0x000fe20000400000 */
[----:B------:R-:W-:-:S04]  /*0650*/  @P0 FMUL R0, R0, 0.25 ;  /* 0x3e80000000000820 */ /* 0x000fc80000400000 */
[----:B------:R-:W-:Y:S01]  /*0660*/  @!P2 FMUL R0, R0, 16777216 ;  /* 0x4b8000000000a820 */ /* 0x000fe20000400000 */
[----:B------:R-:W0:Y:S01]  /*0670*/  MUFU.RCP R6, R6 ;  /* 0x0000000600067308 */ /* 0x000e220000001000 */
[----:B------:R-:W-:-:S07]  /*0680*/  @P0 FMUL R2, R2, 0.25 ;  /* 0x3e80000002020820 */ /* 0x000fce0000400000 */
[----:B------:R-:W1:Y:S01]  /*0690*/  MUFU.RCP R7, R0 ;  /* 0x0000000000077308 */ /* 0x000e620000001000 */
[----:B------:R-:W-:Y:S01]  /*06a0*/  @P1 FMUL R3, R3, 0.25 ;  /* 0x3e80000003031820 */ /* 0x000fe20000400000 */
[----:B------:R-:W-:-:S03]  /*06b0*/  @!P2 FMUL R2, R2, 16777216 ;  /* 0x4b8000000202a820 */ /* 0x000fc60000400000 */
[----:B------:R-:W-:-:S04]  /*06c0*/  @!P3 FMUL R3, R3, 16777216 ;  /* 0x4b8000000303b820 */ /* 0x000fc80000400000 */
[----:B0-----:R-:W-:Y:S01]  /*06d0*/  FMUL R3, R6, R3 ;  /* 0x0000000306037220 */ /* 0x001fe20000400000 */
[----:B-1----:R-:W-:Y:S01]  /*06e0*/  FMUL R2, R7, R2 ;  /* 0x0000000207027220 */ /* 0x002fe20000400000 */
[----:B------:R-:W-:Y:S06]  /*06f0*/  @P4 EXIT ;  /* 0x000000000000494d */ /* 0x000fec0003800000 */
[----:B------:R-:W-:Y:S01]  /*0700*/  STG.E.64 desc[UR4][R4.64], R2 ;  /* 0x0000000204007986 */ /* 0x000fe2000c101b04 */
[----:B------:R-:W-:Y:S05]  /*0710*/  EXIT ;  /* 0x000000000000794d */ /* 0x000fea0003800000 */
.L_x_0:
[----:B------:R-:W-:-:S00]  /*0720*/  BRA `(.L_x_0) ;  /* 0xfffffffc00fc7947 */ /* 0x000fc0000383ffff */
[----:B------:R-:W-:-:S00]  /*0730*/  NOP ;  /* 0x0000000000007918 */ /* 0x000fc00000000000 */
        /* <DEDUP_REMOVED lines=12> */
.L_x_1:


//--------------------- .nv.global.init           --------------------------
	.section	.nv.global.init,"aw",@progbits
.nv.global.init:
	.type		_$_str,@object
	.size		_$_str,(_$_str_$_2 - _$_str)
_$_str:
        /*0000*/ 	.byte	0x5f, 0x5f, 0x43, 0x55, 0x44, 0x41, 0x5f, 0x46, 0x54, 0x5a, 0x00
	.type		_$_str_$_2,@object
	.size		_$_str_$_2,(.L_1 - _$_str_$_2)
_$_str_$_2:
        /*000b*/ 	.byte	0x5f, 0x5f, 0x43, 0x55, 0x44, 0x41, 0x5f, 0x50, 0x52, 0x45, 0x43, 0x5f, 0x53, 0x51, 0x52, 0x54
        /*001b*/ 	.byte	0x00
.L_1:


//--------------------- .nv.constant0.triton_poi_fused__unsafe_index_add_div_mean_pow_sqrt_0 --------------------------
	.section	.nv.constant0.triton_poi_fused__unsafe_index_add_div_mean_pow_sqrt_0,"a",@progbits
	.sectionflags	@""
	.align	4
.nv.constant0.triton_poi_fused__unsafe_index_add_div_mean_pow_sqrt_0:
	.zero		548
